//
// Generated by NVIDIA NVVM Compiler
//
// Compiler Build ID: CL-36424714
// Cuda compilation tools, release 13.0, V13.0.88
// Based on NVVM 20.0.0
//

.version 9.0
.target sm_100
.address_size 64

	// .globl	_Z8filter_kPiS_PKii
// _ZZ14filter_block_kPiS_PKiiE3l_n has been demoted

.visible .entry _Z8filter_kPiS_PKii(
	.param .u64 .ptr .align 1 _Z8filter_kPiS_PKii_param_0,
	.param .u64 .ptr .align 1 _Z8filter_kPiS_PKii_param_1,
	.param .u64 .ptr .align 1 _Z8filter_kPiS_PKii_param_2,
	.param .u32 _Z8filter_kPiS_PKii_param_3
)
{
	.reg .pred 	%p<3>;
	.reg .b32 	%r<8>;
	.reg .b64 	%rd<11>;

	ld.param.u64 	%rd1, [_Z8filter_kPiS_PKii_param_0];
	ld.param.u64 	%rd2, [_Z8filter_kPiS_PKii_param_1];
	ld.param.u64 	%rd3, [_Z8filter_kPiS_PKii_param_2];
	ld.param.u32 	%r3, [_Z8filter_kPiS_PKii_param_3];
	mov.u32 	%r4, %tid.x;
	mov.u32 	%r5, %ctaid.x;
	mov.u32 	%r6, %ntid.x;
	mad.lo.s32 	%r1, %r5, %r6, %r4;
	setp.ge.s32 	%p1, %r1, %r3;
	@%p1 bra 	$L__BB0_3;
	cvta.to.global.u64 	%rd4, %rd3;
	mul.wide.s32 	%rd5, %r1, 4;
	add.s64 	%rd6, %rd4, %rd5;
	ld.global.u32 	%r2, [%rd6];
	setp.lt.s32 	%p2, %r2, 1;
	@%p2 bra 	$L__BB0_3;
	cvta.to.global.u64 	%rd7, %rd2;
	atom.global.add.u32 	%r7, [%rd7], 1;
	cvta.to.global.u64 	%rd8, %rd1;
	mul.wide.s32 	%rd9, %r7, 4;
	add.s64 	%rd10, %rd8, %rd9;
	st.global.u32 	[%rd10], %r2;
$L__BB0_3:
	ret;

}
	// .globl	_Z14filter_block_kPiS_PKii
.visible .entry _Z14filter_block_kPiS_PKii(
	.param .u64 .ptr .align 1 _Z14filter_block_kPiS_PKii_param_0,
	.param .u64 .ptr .align 1 _Z14filter_block_kPiS_PKii_param_1,
	.param .u64 .ptr .align 1 _Z14filter_block_kPiS_PKii_param_2,
	.param .u32 _Z14filter_block_kPiS_PKii_param_3
)
{
	.reg .pred 	%p<7>;
	.reg .b32 	%r<26>;
	.reg .b64 	%rd<11>;
	// demoted variable
	.shared .align 4 .u32 _ZZ14filter_block_kPiS_PKiiE3l_n;
	ld.param.u64 	%rd5, [_Z14filter_block_kPiS_PKii_param_0];
	ld.param.u64 	%rd6, [_Z14filter_block_kPiS_PKii_param_1];
	ld.param.u64 	%rd7, [_Z14filter_block_kPiS_PKii_param_2];
	ld.param.u32 	%r13, [_Z14filter_block_kPiS_PKii_param_3];
	mov.u32 	%r14, %ctaid.x;
	mov.u32 	%r1, %ntid.x;
	mov.u32 	%r2, %tid.x;
	mad.lo.s32 	%r23, %r14, %r1, %r2;
	setp.ge.s32 	%p1, %r23, %r13;
	@%p1 bra 	$L__BB1_11;
	mov.u32 	%r16, %nctaid.x;
	mul.lo.s32 	%r4, %r1, %r16;
	cvta.to.global.u64 	%rd1, %rd7;
	cvta.to.global.u64 	%rd2, %rd6;
	cvta.to.global.u64 	%rd3, %rd5;
$L__BB1_2:
	setp.ne.s32 	%p2, %r2, 0;
	@%p2 bra 	$L__BB1_4;
	mov.b32 	%r17, 0;
	st.shared.u32 	[_ZZ14filter_block_kPiS_PKiiE3l_n], %r17;
$L__BB1_4:
	bar.sync 	0;
	mul.wide.s32 	%rd8, %r23, 4;
	add.s64 	%rd4, %rd1, %rd8;
	ld.global.u32 	%r18, [%rd4];
	setp.lt.s32 	%p3, %r18, 1;
	@%p3 bra 	$L__BB1_6;
	atom.shared.add.u32 	%r24, [_ZZ14filter_block_kPiS_PKiiE3l_n], 1;
$L__BB1_6:
	setp.ne.s32 	%p4, %r2, 0;
	bar.sync 	0;
	@%p4 bra 	$L__BB1_8;
	ld.shared.u32 	%r19, [_ZZ14filter_block_kPiS_PKiiE3l_n];
	atom.global.add.u32 	%r20, [%rd2], %r19;
	st.shared.u32 	[_ZZ14filter_block_kPiS_PKiiE3l_n], %r20;
$L__BB1_8:
	bar.sync 	0;
	ld.global.u32 	%r9, [%rd4];
	setp.lt.s32 	%p5, %r9, 1;
	@%p5 bra 	$L__BB1_10;
	ld.shared.u32 	%r21, [_ZZ14filter_block_kPiS_PKiiE3l_n];
	add.s32 	%r24, %r21, %r24;
	mul.wide.s32 	%rd9, %r24, 4;
	add.s64 	%rd10, %rd3, %rd9;
	st.global.u32 	[%rd10], %r9;
$L__BB1_10:
	bar.sync 	0;
	add.s32 	%r23, %r23, %r4;
	setp.lt.s32 	%p6, %r23, %r13;
	@%p6 bra 	$L__BB1_2;
$L__BB1_11:
	ret;

}
	// .globl	_Z13filter_warp_kPiS_PKii
.visible .entry _Z13filter_warp_kPiS_PKii(
	.param .u64 .ptr .align 1 _Z13filter_warp_kPiS_PKii_param_0,
	.param .u64 .ptr .align 1 _Z13filter_warp_kPiS_PKii_param_1,
	.param .u64 .ptr .align 1 _Z13filter_warp_kPiS_PKii_param_2,
	.param .u32 _Z13filter_warp_kPiS_PKii_param_3
)
{
	.reg .pred 	%p<5>;
	.reg .b32 	%r<21>;
	.reg .b64 	%rd<11>;

	ld.param.u64 	%rd1, [_Z13filter_warp_kPiS_PKii_param_0];
	ld.param.u64 	%rd2, [_Z13filter_warp_kPiS_PKii_param_1];
	ld.param.u64 	%rd3, [_Z13filter_warp_kPiS_PKii_param_2];
	ld.param.u32 	%r7, [_Z13filter_warp_kPiS_PKii_param_3];
	mov.u32 	%r8, %tid.x;
	mov.u32 	%r9, %ctaid.x;
	mov.u32 	%r10, %ntid.x;
	mad.lo.s32 	%r1, %r9, %r10, %r8;
	setp.ge.s32 	%p1, %r1, %r7;
	@%p1 bra 	$L__BB2_5;
	cvta.to.global.u64 	%rd4, %rd3;
	mul.wide.s32 	%rd5, %r1, 4;
	add.s64 	%rd6, %rd4, %rd5;
	ld.global.u32 	%r2, [%rd6];
	setp.lt.s32 	%p2, %r2, 1;
	@%p2 bra 	$L__BB2_5;
	// begin inline asm
	activemask.b32 %r11;
	// end inline asm
	// begin inline asm
	mov.u32 %r12, %lanemask_lt;
	// end inline asm
	and.b32  	%r4, %r12, %r11;
	setp.ne.s32 	%p3, %r4, 0;
	@%p3 bra 	$L__BB2_4;
	popc.b32 	%r14, %r11;
	cvta.to.global.u64 	%rd7, %rd2;
	atom.global.add.u32 	%r20, [%rd7], %r14;
$L__BB2_4:
	brev.b32 	%r15, %r11;
	bfind.shiftamt.u32 	%r16, %r15;
	shfl.sync.idx.b32	%r17|%p4, %r20, %r16, 31, %r11;
	popc.b32 	%r18, %r4;
	add.s32 	%r19, %r17, %r18;
	cvta.to.global.u64 	%rd8, %rd1;
	mul.wide.s32 	%rd9, %r19, 4;
	add.s64 	%rd10, %rd8, %rd9;
	st.global.u32 	[%rd10], %r2;
$L__BB2_5:
	ret;

}


// ===== COMPILED SASS (sm_100) =====

	.target	sm_100

	.elftype	@"ET_EXEC"


//--------------------- .note.nv.tkinfo           --------------------------
	.section	.note.nv.tkinfo,"",@"SHT_NOTE"
	.sectionflags	@"SHF_NOTE_NV_TKINFO"
	.tkinfo
        /*0018*/ 	.word	0x00000002
        /*0030*/ 	.string	""
        /*0030*/ 	.string	"ptxas"
        /*0030*/ 	.string	"Cuda compilation tools, release 13.0, V13.0.88"
        /*0030*/ 	.string	"Build cuda_13.0.r13.0/compiler.36424714_0"
        /*0030*/ 	.string	"-arch sm_100 -m 64 "



//--------------------- .note.nv.cuinfo           --------------------------
	.section	.note.nv.cuinfo,"",@"SHT_NOTE"
	.sectionflags	@"SHF_NOTE_NV_CUINFO"
        /*0018*/ 	.short	0x0002
        /*001a*/ 	.short	0x0064
        /*001c*/ 	.short	0x0082
	.zero		2


//--------------------- .nv.info                  --------------------------
	.section	.nv.info,"",@"SHT_CUDA_INFO"
	.align	4


	//----- nvinfo : EIATTR_REGCOUNT
	.align		4
        /*0000*/ 	.byte	0x04, 0x2f
        /*0002*/ 	.short	(.L_1 - .L_0)
	.align		4
.L_0:
        /*0004*/ 	.word	index@(_Z8filter_kPiS_PKii)
        /*0008*/ 	.word	0x0000000e


	//----- nvinfo : EIATTR_FRAME_SIZE
	.align		4
.L_1:
        /*000c*/ 	.byte	0x04, 0x11
        /*000e*/ 	.short	(.L_3 - .L_2)
	.align		4
.L_2:
        /*0010*/ 	.word	index@(_Z8filter_kPiS_PKii)
        /*0014*/ 	.word	0x00000000


	//----- nvinfo : EIATTR_REGCOUNT
	.align		4
.L_3:
        /*0018*/ 	.byte	0x04, 0x2f
        /*001a*/ 	.short	(.L_5 - .L_4)
	.align		4
.L_4:
        /*001c*/ 	.word	index@(_Z14filter_block_kPiS_PKii)
        /*0020*/ 	.word	0x00000010


	//----- nvinfo : EIATTR_FRAME_SIZE
	.align		4
.L_5:
        /*0024*/ 	.byte	0x04, 0x11
        /*0026*/ 	.short	(.L_7 - .L_6)
	.align		4
.L_6:
        /*0028*/ 	.word	index@(_Z14filter_block_kPiS_PKii)
        /*002c*/ 	.word	0x00000000


	//----- nvinfo : EIATTR_REGCOUNT
	.align		4
.L_7:
        /*0030*/ 	.byte	0x04, 0x2f
        /*0032*/ 	.short	(.L_9 - .L_8)
	.align		4
.L_8:
        /*0034*/ 	.word	index@(_Z13filter_warp_kPiS_PKii)
        /*0038*/ 	.word	0x0000000f


	//----- nvinfo : EIATTR_FRAME_SIZE
	.align		4
.L_9:
        /*003c*/ 	.byte	0x04, 0x11
        /*003e*/ 	.short	(.L_11 - .L_10)
	.align		4
.L_10:
        /*0040*/ 	.word	index@(_Z13filter_warp_kPiS_PKii)
        /*0044*/ 	.word	0x00000000


	//----- nvinfo : EIATTR_MIN_STACK_SIZE
	.align		4
.L_11:
        /*0048*/ 	.byte	0x04, 0x12
        /*004a*/ 	.short	(.L_13 - .L_12)
	.align		4
.L_12:
        /*004c*/ 	.word	index@(_Z13filter_warp_kPiS_PKii)
        /*0050*/ 	.word	0x00000000


	//----- nvinfo : EIATTR_MIN_STACK_SIZE
	.align		4
.L_13:
        /*0054*/ 	.byte	0x04, 0x12
        /*0056*/ 	.short	(.L_15 - .L_14)
	.align		4
.L_14:
        /*0058*/ 	.word	index@(_Z14filter_block_kPiS_PKii)
        /*005c*/ 	.word	0x00000000


	//----- nvinfo : EIATTR_MIN_STACK_SIZE
	.align		4
.L_15:
        /*0060*/ 	.byte	0x04, 0x12
        /*0062*/ 	.short	(.L_17 - .L_16)
	.align		4
.L_16:
        /*0064*/ 	.word	index@(_Z8filter_kPiS_PKii)
        /*0068*/ 	.word	0x00000000
.L_17:


//--------------------- .nv.compat                --------------------------
	.section	.nv.compat,"",@"SHT_CUDA_COMPAT_INFO"
	.align	4
        /*0000*/ 	.byte	0x02, 0x09, 0x00, 0x00, 0x02, 0x02, 0x01, 0x00, 0x02, 0x05, 0x05, 0x00, 0x03, 0x07, 0x01, 0x01
        /*0010*/ 	.byte	0x02, 0x03, 0x00, 0x00, 0x02, 0x06, 0x01, 0x00, 0x04, 0x0b, 0x08, 0x00, 0x09, 0x00, 0x00, 0x00
        /*0020*/ 	.byte	0x00, 0x00, 0x00, 0x00


//--------------------- .nv.info._Z13filter_warp_kPiS_PKii --------------------------
	.section	.nv.info._Z13filter_warp_kPiS_PKii,"",@"SHT_CUDA_INFO"
	.sectionflags	@""
	.align	4


	//----- nvinfo : EIATTR_CUDA_API_VERSION
	.align		4
        /*0000*/ 	.byte	0x04, 0x37
        /*0002*/ 	.short	(.L_19 - .L_18)
.L_18:
        /*0004*/ 	.word	0x00000082


	//----- nvinfo : EIATTR_KPARAM_INFO
	.align		4
.L_19:
        /*0008*/ 	.byte	0x04, 0x17
        /*000a*/ 	.short	(.L_21 - .L_20)
.L_20:
        /*000c*/ 	.word	0x00000000
        /*0010*/ 	.short	0x0003
        /*0012*/ 	.short	0x0018
        /*0014*/ 	.byte	0x00, 0xf0, 0x11, 0x00


	//----- nvinfo : EIATTR_KPARAM_INFO
	.align		4
.L_21:
        /*0018*/ 	.byte	0x04, 0x17
        /*001a*/ 	.short	(.L_23 - .L_22)
.L_22:
        /*001c*/ 	.word	0x00000000
        /*0020*/ 	.short	0x0002
        /*0022*/ 	.short	0x0010
        /*0024*/ 	.byte	0x00, 0xf5, 0x21, 0x00


	//----- nvinfo : EIATTR_KPARAM_INFO
	.align		4
.L_23:
        /*0028*/ 	.byte	0x04, 0x17
        /*002a*/ 	.short	(.L_25 - .L_24)
.L_24:
        /*002c*/ 	.word	0x00000000
        /*0030*/ 	.short	0x0001
        /*0032*/ 	.short	0x0008
        /*0034*/ 	.byte	0x00, 0xf5, 0x21, 0x00


	//----- nvinfo : EIATTR_KPARAM_INFO
	.align		4
.L_25:
        /*0038*/ 	.byte	0x04, 0x17
        /*003a*/ 	.short	(.L_27 - .L_26)
.L_26:
        /*003c*/ 	.word	0x00000000
        /*0040*/ 	.short	0x0000
        /*0042*/ 	.short	0x0000
        /*0044*/ 	.byte	0x00, 0xf5, 0x21, 0x00


	//----- nvinfo : EIATTR_SPARSE_MMA_MASK
	.align		4
.L_27:
        /*0048*/ 	.byte	0x03, 0x50
        /*004a*/ 	.short	0x0000


	//----- nvinfo : EIATTR_MAXREG_COUNT
	.align		4
        /*004c*/ 	.byte	0x03, 0x1b
        /*004e*/ 	.short	0x00ff


	//----- nvinfo : EIATTR_MERCURY_ISA_VERSION
	.align		4
        /*0050*/ 	.byte	0x03, 0x5f
        /*0052*/ 	.short	0x0101


	//----- nvinfo : EIATTR_INT_WARP_WIDE_INSTR_OFFSETS
	.align		4
        /*0054*/ 	.byte	0x04, 0x31
        /*0056*/ 	.short	(.L_29 - .L_28)


	//   ....[0]....
.L_28:
        /*0058*/ 	.word	0x00000160


	//   ....[1]....
        /*005c*/ 	.word	0x00000200


	//----- nvinfo : EIATTR_COOP_GROUP_MASK_REGIDS
	.align		4
.L_29:
        /*0060*/ 	.byte	0x04, 0x29
        /*0062*/ 	.short	(.L_31 - .L_30)


	//   ....[0]....
.L_30:
        /*0064*/ 	.word	0x05000000


	//----- nvinfo : EIATTR_COOP_GROUP_INSTR_OFFSETS
	.align		4
.L_31:
        /*0068*/ 	.byte	0x04, 0x28
        /*006a*/ 	.short	(.L_33 - .L_32)


	//   ....[0]....
.L_32:
        /*006c*/ 	.word	0x00000230


	//----- nvinfo : EIATTR_VRC_CTA_INIT_COUNT
	.align		4
.L_33:
        /*0070*/ 	.byte	0x02, 0x4a
	.zero		1
	.zero		1


	//----- nvinfo : EIATTR_EXIT_INSTR_OFFSETS
	.align		4
        /*0074*/ 	.byte	0x04, 0x1c
        /*0076*/ 	.short	(.L_35 - .L_34)


	//   ....[0]....
.L_34:
        /*0078*/ 	.word	0x00000070


	//   ....[1]....
        /*007c*/ 	.word	0x000000d0


	//   ....[2]....
        /*0080*/ 	.word	0x00000290


	//----- nvinfo : EIATTR_CRS_STACK_SIZE
	.align		4
.L_35:
        /*0084*/ 	.byte	0x04, 0x1e
        /*0086*/ 	.short	(.L_37 - .L_36)
.L_36:
        /*0088*/ 	.word	0x00000000


	//----- nvinfo : EIATTR_CBANK_PARAM_SIZE
	.align		4
.L_37:
        /*008c*/ 	.byte	0x03, 0x19
        /*008e*/ 	.short	0x001c


	//----- nvinfo : EIATTR_PARAM_CBANK
	.align		4
        /*0090*/ 	.byte	0x04, 0x0a
        /*0092*/ 	.short	(.L_39 - .L_38)
	.align		4
.L_38:
        /*0094*/ 	.word	index@(.nv.constant0._Z13filter_warp_kPiS_PKii)
        /*0098*/ 	.short	0x0380
        /*009a*/ 	.short	0x001c


	//----- nvinfo : EIATTR_SW_WAR
	.align		4
.L_39:
        /*009c*/ 	.byte	0x04, 0x36
        /*009e*/ 	.short	(.L_41 - .L_40)
.L_40:
        /*00a0*/ 	.word	0x00000008
.L_41:


//--------------------- .nv.info._Z14filter_block_kPiS_PKii --------------------------
	.section	.nv.info._Z14filter_block_kPiS_PKii,"",@"SHT_CUDA_INFO"
	.sectionflags	@""
	.align	4


	//----- nvinfo : EIATTR_CUDA_API_VERSION
	.align		4
        /*0000*/ 	.byte	0x04, 0x37
        /*0002*/ 	.short	(.L_43 - .L_42)
.L_42:
        /*0004*/ 	.word	0x00000082


	//----- nvinfo : EIATTR_KPARAM_INFO
	.align		4
.L_43:
        /*0008*/ 	.byte	0x04, 0x17
        /*000a*/ 	.short	(.L_45 - .L_44)
.L_44:
        /*000c*/ 	.word	0x00000000
        /*0010*/ 	.short	0x0003
        /*0012*/ 	.short	0x0018
        /*0014*/ 	.byte	0x00, 0xf0, 0x11, 0x00


	//----- nvinfo : EIATTR_KPARAM_INFO
	.align		4
.L_45:
        /*0018*/ 	.byte	0x04, 0x17
        /*001a*/ 	.short	(.L_47 - .L_46)
.L_46:
        /*001c*/ 	.word	0x00000000
        /*0020*/ 	.short	0x0002
        /*0022*/ 	.short	0x0010
        /*0024*/ 	.byte	0x00, 0xf5, 0x21, 0x00


	//----- nvinfo : EIATTR_KPARAM_INFO
	.align		4
.L_47:
        /*0028*/ 	.byte	0x04, 0x17
        /*002a*/ 	.short	(.L_49 - .L_48)
.L_48:
        /*002c*/ 	.word	0x00000000
        /*0030*/ 	.short	0x0001
        /*0032*/ 	.short	0x0008
        /*0034*/ 	.byte	0x00, 0xf5, 0x21, 0x00


	//----- nvinfo : EIATTR_KPARAM_INFO
	.align		4
.L_49:
        /*0038*/ 	.byte	0x04, 0x17
        /*003a*/ 	.short	(.L_51 - .L_50)
.L_50:
        /*003c*/ 	.word	0x00000000
        /*0040*/ 	.short	0x0000
        /*0042*/ 	.short	0x0000
        /*0044*/ 	.byte	0x00, 0xf5, 0x21, 0x00


	//----- nvinfo : EIATTR_SPARSE_MMA_MASK
	.align		4
.L_51:
        /*0048*/ 	.byte	0x03, 0x50
        /*004a*/ 	.short	0x0000


	//----- nvinfo : EIATTR_MAXREG_COUNT
	.align		4
        /*004c*/ 	.byte	0x03, 0x1b
        /*004e*/ 	.short	0x00ff


	//----- nvinfo : EIATTR_NUM_BARRIERS
	.align		4
        /*0050*/ 	.byte	0x02, 0x4c
        /*0052*/ 	.byte	0x01
	.zero		1


	//----- nvinfo : EIATTR_MERCURY_ISA_VERSION
	.align		4
        /*0054*/ 	.byte	0x03, 0x5f
        /*0056*/ 	.short	0x0101


	//----- nvinfo : EIATTR_INT_WARP_WIDE_INSTR_OFFSETS
	.align		4
        /*0058*/ 	.byte	0x04, 0x31
        /*005a*/ 	.short	(.L_53 - .L_52)


	//   ....[0]....
.L_52:
        /*005c*/ 	.word	0x000001b0


	//   ....[1]....
        /*0060*/ 	.word	0x00000240


	//----- nvinfo : EIATTR_VRC_CTA_INIT_COUNT
	.align		4
.L_53:
        /*0064*/ 	.byte	0x02, 0x4a
	.zero		1
	.zero		1


	//----- nvinfo : EIATTR_EXIT_INSTR_OFFSETS
	.align		4
        /*0068*/ 	.byte	0x04, 0x1c
        /*006a*/ 	.short	(.L_55 - .L_54)


	//   ....[0]....
.L_54:
        /*006c*/ 	.word	0x00000070


	//   ....[1]....
        /*0070*/ 	.word	0x00000430


	//----- nvinfo : EIATTR_CRS_STACK_SIZE
	.align		4
.L_55:
        /*0074*/ 	.byte	0x04, 0x1e
        /*0076*/ 	.short	(.L_57 - .L_56)
.L_56:
        /*0078*/ 	.word	0x00000000


	//----- nvinfo : EIATTR_CBANK_PARAM_SIZE
	.align		4
.L_57:
        /*007c*/ 	.byte	0x03, 0x19
        /*007e*/ 	.short	0x001c


	//----- nvinfo : EIATTR_PARAM_CBANK
	.align		4
        /*0080*/ 	.byte	0x04, 0x0a
        /*0082*/ 	.short	(.L_59 - .L_58)
	.align		4
.L_58:
        /*0084*/ 	.word	index@(.nv.constant0._Z14filter_block_kPiS_PKii)
        /*0088*/ 	.short	0x0380
        /*008a*/ 	.short	0x001c


	//----- nvinfo : EIATTR_SW_WAR
	.align		4
.L_59:
        /*008c*/ 	.byte	0x04, 0x36
        /*008e*/ 	.short	(.L_61 - .L_60)
.L_60:
        /*0090*/ 	.word	0x00000008
.L_61:


//--------------------- .nv.info._Z8filter_kPiS_PKii --------------------------
	.section	.nv.info._Z8filter_kPiS_PKii,"",@"SHT_CUDA_INFO"
	.sectionflags	@""
	.align	4


	//----- nvinfo : EIATTR_CUDA_API_VERSION
	.align		4
        /*0000*/ 	.byte	0x04, 0x37
        /*0002*/ 	.short	(.L_63 - .L_62)
.L_62:
        /*0004*/ 	.word	0x00000082


	//----- nvinfo : EIATTR_KPARAM_INFO
	.align		4
.L_63:
        /*0008*/ 	.byte	0x04, 0x17
        /*000a*/ 	.short	(.L_65 - .L_64)
.L_64:
        /*000c*/ 	.word	0x00000000
        /*0010*/ 	.short	0x0003
        /*0012*/ 	.short	0x0018
        /*0014*/ 	.byte	0x00, 0xf0, 0x11, 0x00


	//----- nvinfo : EIATTR_KPARAM_INFO
	.align		4
.L_65:
        /*0018*/ 	.byte	0x04, 0x17
        /*001a*/ 	.short	(.L_67 - .L_66)
.L_66:
        /*001c*/ 	.word	0x00000000
        /*0020*/ 	.short	0x0002
        /*0022*/ 	.short	0x0010
        /*0024*/ 	.byte	0x00, 0xf5, 0x21, 0x00


	//----- nvinfo : EIATTR_KPARAM_INFO
	.align		4
.L_67:
        /*0028*/ 	.byte	0x04, 0x17
        /*002a*/ 	.short	(.L_69 - .L_68)
.L_68:
        /*002c*/ 	.word	0x00000000
        /*0030*/ 	.short	0x0001
        /*0032*/ 	.short	0x0008
        /*0034*/ 	.byte	0x00, 0xf5, 0x21, 0x00


	//----- nvinfo : EIATTR_KPARAM_INFO
	.align		4
.L_69:
        /*0038*/ 	.byte	0x04, 0x17
        /*003a*/ 	.short	(.L_71 - .L_70)
.L_70:
        /*003c*/ 	.word	0x00000000
        /*0040*/ 	.short	0x0000
        /*0042*/ 	.short	0x0000
        /*0044*/ 	.byte	0x00, 0xf5, 0x21, 0x00


	//----- nvinfo : EIATTR_SPARSE_MMA_MASK
	.align		4
.L_71:
        /*0048*/ 	.byte	0x03, 0x50
        /*004a*/ 	.short	0x0000


	//----- nvinfo : EIATTR_MAXREG_COUNT
	.align		4
        /*004c*/ 	.byte	0x03, 0x1b
        /*004e*/ 	.short	0x00ff


	//----- nvinfo : EIATTR_MERCURY_ISA_VERSION
	.align		4
        /*0050*/ 	.byte	0x03, 0x5f
        /*0052*/ 	.short	0x0101


	//----- nvinfo : EIATTR_INT_WARP_WIDE_INSTR_OFFSETS
	.align		4
        /*0054*/ 	.byte	0x04, 0x31
        /*0056*/ 	.short	(.L_73 - .L_72)


	//   ....[0]....
.L_72:
        /*0058*/ 	.word	0x000000f0


	//   ....[1]....
        /*005c*/ 	.word	0x00000190


	//----- nvinfo : EIATTR_VRC_CTA_INIT_COUNT
	.align		4
.L_73:
        /*0060*/ 	.byte	0x02, 0x4a
	.zero		1
	.zero		1


	//----- nvinfo : EIATTR_EXIT_INSTR_OFFSETS
	.align		4
        /*0064*/ 	.byte	0x04, 0x1c
        /*0066*/ 	.short	(.L_75 - .L_74)


	//   ....[0]....
.L_74:
        /*0068*/ 	.word	0x00000070


	//   ....[1]....
        /*006c*/ 	.word	0x000000d0


	//   ....[2]....
        /*0070*/ 	.word	0x000001d0


	//----- nvinfo : EIATTR_CBANK_PARAM_SIZE
	.align		4
.L_75:
        /*0074*/ 	.byte	0x03, 0x19
        /*0076*/ 	.short	0x001c


	//----- nvinfo : EIATTR_PARAM_CBANK
	.align		4
        /*0078*/ 	.byte	0x04, 0x0a
        /*007a*/ 	.short	(.L_77 - .L_76)
	.align		4
.L_76:
        /*007c*/ 	.word	index@(.nv.constant0._Z8filter_kPiS_PKii)
        /*0080*/ 	.short	0x0380
        /*0082*/ 	.short	0x001c


	//----- nvinfo : EIATTR_SW_WAR
	.align		4
.L_77:
        /*0084*/ 	.byte	0x04, 0x36
        /*0086*/ 	.short	(.L_79 - .L_78)
.L_78:
        /*0088*/ 	.word	0x00000008
.L_79:


//--------------------- .nv.callgraph             --------------------------
	.section	.nv.callgraph,"",@"SHT_CUDA_CALLGRAPH"
	.align	4
	.sectionentsize	8
	.align		4
        /*0000*/ 	.word	0x00000000
	.align		4
        /*0004*/ 	.word	0xffffffff
	.align		4
        /*0008*/ 	.word	0x00000000
	.align		4
        /*000c*/ 	.word	0xfffffffe
	.align		4
        /*0010*/ 	.word	0x00000000
	.align		4
        /*0014*/ 	.word	0xfffffffd
	.align		4
        /*0018*/ 	.word	0x00000000
	.align		4
        /*001c*/ 	.word	0xfffffffc


//--------------------- .text._Z13filter_warp_kPiS_PKii --------------------------
	.section	.text._Z13filter_warp_kPiS_PKii,"ax",@progbits
	.align	128
        .global         _Z13filter_warp_kPiS_PKii
        .type           _Z13filter_warp_kPiS_PKii,@function
        .size           _Z13filter_warp_kPiS_PKii,(.L_x_10 - _Z13filter_warp_kPiS_PKii)
        .other          _Z13filter_warp_kPiS_PKii,@"STO_CUDA_ENTRY STV_DEFAULT"
_Z13filter_warp_kPiS_PKii:
.text._Z13filter_warp_kPiS_PKii:
[----:B------:R-:W-:Y:S01]  /*0000*/  LDC R1, c[0x0][0x37c] ;  /* 0x0000df00ff017b82 */ /* 0x000fe20000000800 */
[----:B------:R-:W0:Y:S07]  /*0010*/  S2R R5, SR_TID.X ;  /* 0x0000000000057919 */ /* 0x000e2e0000002100 */
[----:B------:R-:W0:Y:S01]  /*0020*/  S2UR UR4, SR_CTAID.X ;  /* 0x00000000000479c3 */ /* 0x000e220000002500 */
[----:B------:R-:W1:Y:S07]  /*0030*/  LDCU UR5, c[0x0][0x398] ;  /* 0x00007300ff0577ac */ /* 0x000e6e0008000800 */
[----:B------:R-:W0:Y:S02]  /*0040*/  LDC R0, c[0x0][0x360] ;  /* 0x0000d800ff007b82 */ /* 0x000e240000000800 */
[----:B0-----:R-:W-:-:S05]  /*0050*/  IMAD R5, R0, UR4, R5 ;  /* 0x0000000400057c24 */ /* 0x001fca000f8e0205 */
[----:B-1----:R-:W-:-:S13]  /*0060*/  ISETP.GE.AND P0, PT, R5, UR5, PT ;  /* 0x0000000505007c0c */ /* 0x002fda000bf06270 */
[----:B------:R-:W-:Y:S05]  /*0070*/  @P0 EXIT ;  /* 0x000000000000094d */ /* 0x000fea0003800000 */
[----:B------:R-:W0:Y:S01]  /*0080*/  LDC.64 R2, c[0x0][0x390] ;  /* 0x0000e400ff027b82 */ /* 0x000e220000000a00 */
[----:B------:R-:W1:Y:S01]  /*0090*/  LDCU.64 UR4, c[0x0][0x358] ;  /* 0x00006b00ff0477ac */ /* 0x000e620008000a00 */
[----:B0-----:R-:W-:-:S05]  /*00a0*/  IMAD.WIDE R2, R5, 0x4, R2 ;  /* 0x0000000405027825 */ /* 0x001fca00078e0202 */
[----:B-1----:R-:W2:Y:S02]  /*00b0*/  LDG.E R5, desc[UR4][R2.64] ;  /* 0x0000000402057981 */ /* 0x002ea4000c1e1900 */
[----:B--2---:R-:W-:-:S13]  /*00c0*/  ISETP.GE.AND P0, PT, R5, 0x1, PT ;  /* 0x000000010500780c */ /* 0x004fda0003f06270 */
[----:B------:R-:W-:Y:S05]  /*00d0*/  @!P0 EXIT ;  /* 0x000000000000894d */ /* 0x000fea0003800000 */
[----:B------:R-:W0:Y:S01]  /*00e0*/  S2R R7, SR_LTMASK ;  /* 0x0000000000077919 */ /* 0x000e220000003900 */
[----:B------:R-:W-:Y:S01]  /*00f0*/  VOTE.ANY R0, PT, PT ;  /* 0x0000000000007806 */ /* 0x000fe200038e0100 */
[----:B------:R-:W-:Y:S03]  /*0100*/  BSSY.RECONVERGENT B0, `(.L_x_0) ;  /* 0x0000012000007945 */ /* 0x000fe60003800200 */
[----:B------:R-:W1:Y:S08]  /*0110*/  BREV R2, R0 ;  /* 0x0000000000027301 */ /* 0x000e700000000000 */
[----:B-1----:R1:W2:Y:S01]  /*0120*/  FLO.U32.SH R8, R2 ;  /* 0x0000000200087300 */ /* 0x0022a200000e0400 */
[----:B0-----:R-:W-:-:S13]  /*0130*/  LOP3.LUT P0, R4, R7, RZ, R0, 0xa0, !PT ;  /* 0x000000ff07047212 */ /* 0x001fda000780a000 */
[----:B-12---:R-:W-:Y:S05]  /*0140*/  @P0 BRA `(.L_x_1) ;  /* 0x0000000000340947 */ /* 0x006fea0003800000 */
[----:B------:R-:W0:Y:S01]  /*0150*/  S2R R9, SR_LANEID ;  /* 0x0000000000097919 */ /* 0x000e220000000000 */
[----:B------:R-:W-:Y:S01]  /*0160*/  VOTEU.ANY UR6, UPT, PT ;  /* 0x0000000000067886 */ /* 0x000fe200038e0100 */
[----:B------:R-:W1:Y:S01]  /*0170*/  LDC.64 R2, c[0x0][0x388] ;  /* 0x0000e200ff027b82 */ /* 0x000e620000000a00 */
[----:B------:R-:W0:Y:S01]  /*0180*/  FLO.U32 R10, UR6 ;  /* 0x00000006000a7d00 */ /* 0x000e2200080e0000 */
[----:B------:R-:W-:-:S07]  /*0190*/  UPOPC UR7, UR6 ;  /* 0x00000006000772bf */ /* 0x000fce0008000000 */
[----:B------:R-:W2:Y:S01]  /*01a0*/  POPC R6, R0 ;  /* 0x0000000000067309 */ /* 0x000ea20000000000 */
[----:B0-----:R-:W-:Y:S01]  /*01b0*/  ISETP.EQ.U32.AND P0, PT, R10, R9, PT ;  /* 0x000000090a00720c */ /* 0x001fe20003f02070 */
[----:B--2---:R-:W-:-:S12]  /*01c0*/  IMAD R9, R6, UR7, RZ ;  /* 0x0000000706097c24 */ /* 0x004fd8000f8e02ff */
[----:B-1----:R-:W2:Y:S01]  /*01d0*/  @P0 ATOMG.E.ADD.STRONG.GPU PT, R3, desc[UR4][R2.64], R9 ;  /* 0x80000009020309a8 */ /* 0x002ea200081ef104 */
[----:B------:R-:W-:-:S04]  /*01e0*/  LOP3.LUT R12, R7, UR6, RZ, 0xc0, !PT ;  /* 0x00000006070c7c12 */ /* 0x000fc8000f8ec0ff */
[----:B------:R-:W0:Y:S01]  /*01f0*/  POPC R7, R12 ;  /* 0x0000000c00077309 */ /* 0x000e220000000000 */
[----:B--2---:R-:W0:Y:S02]  /*0200*/  SHFL.IDX PT, R11, R3, R10, 0x1f ;  /* 0x00001f0a030b7589 */ /* 0x004e2400000e0000 */
[----:B0-----:R-:W-:-:S07]  /*0210*/  IMAD R7, R6, R7, R11 ;  /* 0x0000000706077224 */ /* 0x001fce00078e020b */
.L_x_1:
[----:B------:R-:W-:Y:S05]  /*0220*/  BSYNC.RECONVERGENT B0 ;  /* 0x0000000000007941 */ /* 0x000fea0003800200 */
.L_x_0:
[----:B------:R-:W0:Y:S01]  /*0230*/  SHFL.IDX PT, R7, R7, R8, 0x1f ;  /* 0x00001f0807077589 */ /* 0x000e2200000e0000 */
[----:B------:R-:W1:Y:S01]  /*0240*/  LDC.64 R2, c[0x0][0x380] ;  /* 0x0000e000ff027b82 */ /* 0x000e620000000a00 */
[----:B------:R-:W0:Y:S02]  /*0250*/  POPC R4, R4 ;  /* 0x0000000400047309 */ /* 0x000e240000000000 */
[----:B0-----:R-:W-:-:S05]  /*0260*/  IADD3 R9, PT, PT, R7, R4, RZ ;  /* 0x0000000407097210 */ /* 0x001fca0007ffe0ff */
[----:B-1----:R-:W-:-:S05]  /*0270*/  IMAD.WIDE R2, R9, 0x4, R2 ;  /* 0x0000000409027825 */ /* 0x002fca00078e0202 */
[----:B------:R-:W-:Y:S01]  /*0280*/  STG.E desc[UR4][R2.64], R5 ;  /* 0x0000000502007986 */ /* 0x000fe2000c101904 */
[----:B------:R-:W-:Y:S05]  /*0290*/  EXIT ;  /* 0x000000000000794d */ /* 0x000fea0003800000 */
.L_x_2:
[----:B------:R-:W-:-:S00]  /*02a0*/  BRA `(.L_x_2) ;  /* 0xfffffffc00fc7947 */ /* 0x000fc0000383ffff */
[----:B------:R-:W-:-:S00]  /*02b0*/  NOP ;  /* 0x0000000000007918 */ /* 0x000fc00000000000 */
        /* <DEDUP_REMOVED lines=12> */
.L_x_10:


//--------------------- .text._Z14filter_block_kPiS_PKii --------------------------
	.section	.text._Z14filter_block_kPiS_PKii,"ax",@progbits
	.align	128
        .global         _Z14filter_block_kPiS_PKii
        .type           _Z14filter_block_kPiS_PKii,@function
        .size           _Z14filter_block_kPiS_PKii,(.L_x_11 - _Z14filter_block_kPiS_PKii)
        .other          _Z14filter_block_kPiS_PKii,@"STO_CUDA_ENTRY STV_DEFAULT"
_Z14filter_block_kPiS_PKii:
.text._Z14filter_block_kPiS_PKii:
        /* <DEDUP_REMOVED lines=9> */
[----:B------:R-:W1:Y:S01]  /*0090*/  LDCU UR4, c[0x0][0x370] ;  /* 0x00006e00ff0477ac */ /* 0x000e620008000800 */
[----:B------:R-:W-:Y:S01]  /*00a0*/  ISETP.NE.AND P0, PT, R0, RZ, PT ;  /* 0x000000ff0000720c */ /* 0x000fe20003f05270 */
[----:B------:R-:W2:Y:S01]  /*00b0*/  LDCU.64 UR6, c[0x0][0x358] ;  /* 0x00006b00ff0677ac */ /* 0x000ea20008000a00 */
[----:B------:R-:W3:Y:S01]  /*00c0*/  LDCU UR9, c[0x0][0x398] ;  /* 0x00007300ff0977ac */ /* 0x000ee20008000800 */
[----:B-1----:R-:W-:-:S10]  /*00d0*/  IMAD R6, R5, UR4, RZ ;  /* 0x0000000405067c24 */ /* 0x002fd4000f8e02ff */
.L_x_7:
[----:B------:R-:W1:Y:S01]  /*00e0*/  @!P0 S2R R9, SR_CgaCtaId ;  /* 0x0000000000098919 */ /* 0x000e620000008800 */
[----:B------:R-:W-:Y:S01]  /*00f0*/  @!P0 MOV R8, 0x400 ;  /* 0x0000040000088802 */ /* 0x000fe20000000f00 */
[----:B------:R-:W-:Y:S05]  /*0100*/  WARPSYNC.ALL ;  /* 0x0000000000007948 */ /* 0x000fea0003800000 */
[----:B0-----:R-:W-:Y:S01]  /*0110*/  IMAD.WIDE R4, R7, 0x4, R2 ;  /* 0x0000000407047825 */ /* 0x001fe200078e0202 */
[----:B-1----:R-:W-:-:S05]  /*0120*/  @!P0 LEA R8, R9, R8, 0x18 ;  /* 0x0000000809088211 */ /* 0x002fca00078ec0ff */
[----:B------:R0:W-:Y:S01]  /*0130*/  @!P0 STS [R8], RZ ;  /* 0x000000ff08008388 */ /* 0x0001e20000000800 */
[----:B------:R-:W-:Y:S06]  /*0140*/  BAR.SYNC.DEFER_BLOCKING 0x0 ;  /* 0x0000000000007b1d */ /* 0x000fec0000010000 */
[----:B--2---:R-:W2:Y:S01]  /*0150*/  LDG.E R9, desc[UR6][R4.64] ;  /* 0x0000000604097981 */ /* 0x004ea2000c1e1900 */
[----:B------:R-:W-:Y:S01]  /*0160*/  BSSY.RECONVERGENT B0, `(.L_x_3) ;  /* 0x0000011000007945 */ /* 0x000fe20003800200 */
[----:B--2---:R-:W-:-:S13]  /*0170*/  ISETP.GE.AND P0, PT, R9, 0x1, PT ;  /* 0x000000010900780c */ /* 0x004fda0003f06270 */
[----:B0-----:R-:W-:Y:S05]  /*0180*/  @!P0 BRA `(.L_x_4) ;  /* 0x0000000000388947 */ /* 0x001fea0003800000 */
[----:B------:R-:W0:Y:S01]  /*0190*/  S2R R10, SR_LANEID ;  /* 0x00000000000a7919 */ /* 0x000e220000000000 */
[----:B------:R-:W1:Y:S01]  /*01a0*/  S2UR UR5, SR_CgaCtaId ;  /* 0x00000000000579c3 */ /* 0x000e620000008800 */
[----:B------:R-:W-:Y:S01]  /*01b0*/  VOTEU.ANY UR8, UPT, PT ;  /* 0x0000000000087886 */ /* 0x000fe200038e0100 */
[----:B------:R-:W-:Y:S01]  /*01c0*/  UMOV UR4, 0x400 ;  /* 0x0000040000047882 */ /* 0x000fe20000000000 */
[----:B------:R-:W0:Y:S08]  /*01d0*/  FLO.U32 R9, UR8 ;  /* 0x0000000800097d00 */ /* 0x000e3000080e0000 */
[----:B------:R-:W2:Y:S01]  /*01e0*/  POPC R8, UR8 ;  /* 0x0000000800087d09 */ /* 0x000ea20008000000 */
[----:B-1----:R-:W-:Y:S01]  /*01f0*/  ULEA UR4, UR5, UR4, 0x18 ;  /* 0x0000000405047291 */ /* 0x002fe2000f8ec0ff */
[----:B0-----:R-:W-:-:S02]  /*0200*/  ISETP.EQ.U32.AND P0, PT, R9, R10, PT ;  /* 0x0000000a0900720c */ /* 0x001fc40003f02070 */
[----:B------:R-:W0:Y:S11]  /*0210*/  S2R R10, SR_LTMASK ;  /* 0x00000000000a7919 */ /* 0x000e360000003900 */
[----:B--2---:R-:W1:Y:S01]  /*0220*/  @P0 ATOMS.ADD R8, [UR4], R8 ;  /* 0x00000008ff08098c */ /* 0x004e620008000004 */
[----:B0-----:R-:W-:-:S03]  /*0230*/  LOP3.LUT R10, R10, UR8, RZ, 0xc0, !PT ;  /* 0x000000080a0a7c12 */ /* 0x001fc6000f8ec0ff */
[----:B-1----:R-:W0:Y:S03]  /*0240*/  SHFL.IDX PT, R9, R8, R9, 0x1f ;  /* 0x00001f0908097589 */ /* 0x002e2600000e0000 */
[----:B------:R-:W0:Y:S02]  /*0250*/  POPC R10, R10 ;  /* 0x0000000a000a7309 */ /* 0x000e240000000000 */
[----:B0-----:R-:W-:-:S07]  /*0260*/  IMAD.IADD R11, R9, 0x1, R10 ;  /* 0x00000001090b7824 */ /* 0x001fce00078e020a */
.L_x_4:
[----:B---3--:R-:W-:Y:S05]  /*0270*/  BSYNC.RECONVERGENT B0 ;  /* 0x0000000000007941 */ /* 0x008fea0003800200 */
.L_x_3:
[----:B------:R-:W-:Y:S01]  /*0280*/  BAR.SYNC.DEFER_BLOCKING 0x0 ;  /* 0x0000000000007b1d */ /* 0x000fe20000010000 */
[----:B------:R-:W-:-:S05]  /*0290*/  ISETP.NE.AND P0, PT, R0, RZ, PT ;  /* 0x000000ff0000720c */ /* 0x000fca0003f05270 */
[----:B------:R-:W-:Y:S08]  /*02a0*/  BSSY.RECONVERGENT B0, `(.L_x_5) ;  /* 0x0000009000007945 */ /* 0x000ff00003800200 */
[----:B------:R-:W-:Y:S05]  /*02b0*/  @P0 BRA `(.L_x_6) ;  /* 0x00000000001c0947 */ /* 0x000fea0003800000 */
[----:B------:R-:W0:Y:S01]  /*02c0*/  S2UR UR5, SR_CgaCtaId ;  /* 0x00000000000579c3 */ /* 0x000e220000008800 */
[----:B------:R-:W-:-:S07]  /*02d0*/  UMOV UR4, 0x400 ;  /* 0x0000040000047882 */ /* 0x000fce0000000000 */
[----:B------:R-:W1:Y:S01]  /*02e0*/  LDC.64 R8, c[0x0][0x388] ;  /* 0x0000e200ff087b82 */ /* 0x000e620000000a00 */
[----:B0-----:R-:W-:-:S09]  /*02f0*/  ULEA UR4, UR5, UR4, 0x18 ;  /* 0x0000000405047291 */ /* 0x001fd2000f8ec0ff */
[----:B------:R-:W1:Y:S04]  /*0300*/  LDS R13, [UR4] ;  /* 0x00000004ff0d7984 */ /* 0x000e680008000800 */
[----:B-1----:R-:W2:Y:S04]  /*0310*/  ATOMG.E.ADD.STRONG.GPU PT, R8, desc[UR6][R8.64], R13 ;  /* 0x8000000d080879a8 */ /* 0x002ea800081ef106 */
[----:B--2---:R0:W-:Y:S02]  /*0320*/  STS [UR4], R8 ;  /* 0x00000008ff007988 */ /* 0x0041e40008000804 */
.L_x_6:
[----:B------:R-:W-:Y:S05]  /*0330*/  BSYNC.RECONVERGENT B0 ;  /* 0x0000000000007941 */ /* 0x000fea0003800200 */
.L_x_5:
[----:B------:R-:W-:Y:S06]  /*0340*/  BAR.SYNC.DEFER_BLOCKING 0x0 ;  /* 0x0000000000007b1d */ /* 0x000fec0000010000 */
[----:B------:R-:W2:Y:S01]  /*0350*/  LDG.E R5, desc[UR6][R4.64] ;  /* 0x0000000604057981 */ /* 0x000ea2000c1e1900 */
[----:B------:R-:W-:Y:S01]  /*0360*/  IMAD.IADD R7, R6, 0x1, R7 ;  /* 0x0000000106077824 */ /* 0x000fe200078e0207 */
[----:B--2---:R-:W-:-:S13]  /*0370*/  ISETP.GE.AND P1, PT, R5, 0x1, PT ;  /* 0x000000010500780c */ /* 0x004fda0003f26270 */
[----:B------:R-:W1:Y:S01]  /*0380*/  @P1 S2R R9, SR_CgaCtaId ;  /* 0x0000000000091919 */ /* 0x000e620000008800 */
[----:B0-----:R-:W-:-:S04]  /*0390*/  @P1 MOV R8, 0x400 ;  /* 0x0000040000081802 */ /* 0x001fc80000000f00 */
[----:B-1----:R-:W-:Y:S02]  /*03a0*/  @P1 LEA R10, R9, R8, 0x18 ;  /* 0x00000008090a1211 */ /* 0x002fe400078ec0ff */
[----:B------:R-:W0:Y:S04]  /*03b0*/  @P1 LDC.64 R8, c[0x0][0x380] ;  /* 0x0000e000ff081b82 */ /* 0x000e280000000a00 */
[----:B------:R-:W1:Y:S02]  /*03c0*/  @P1 LDS R10, [R10] ;  /* 0x000000000a0a1984 */ /* 0x000e640000000800 */
[----:B-1----:R-:W-:-:S04]  /*03d0*/  @P1 IMAD.IADD R11, R11, 0x1, R10 ;  /* 0x000000010b0b1824 */ /* 0x002fc800078e020a */
[----:B0-----:R-:W-:-:S05]  /*03e0*/  @P1 IMAD.WIDE R8, R11, 0x4, R8 ;  /* 0x000000040b081825 */ /* 0x001fca00078e0208 */
[----:B------:R1:W-:Y:S01]  /*03f0*/  @P1 STG.E desc[UR6][R8.64], R5 ;  /* 0x0000000508001986 */ /* 0x0003e2000c101906 */
[----:B------:R-:W-:Y:S01]  /*0400*/  BAR.SYNC.DEFER_BLOCKING 0x0 ;  /* 0x0000000000007b1d */ /* 0x000fe20000010000 */
[----:B------:R-:W-:-:S13]  /*0410*/  ISETP.GE.AND P1, PT, R7, UR9, PT ;  /* 0x0000000907007c0c */ /* 0x000fda000bf26270 */
[----:B-1----:R-:W-:Y:S05]  /*0420*/  @!P1 BRA `(.L_x_7) ;  /* 0xfffffffc002c9947 */ /* 0x002fea000383ffff */
[----:B------:R-:W-:Y:S05]  /*0430*/  EXIT ;  /* 0x000000000000794d */ /* 0x000fea0003800000 */
.L_x_8:
        /* <DEDUP_REMOVED lines=12> */
.L_x_11:


//--------------------- .text._Z8filter_kPiS_PKii --------------------------
	.section	.text._Z8filter_kPiS_PKii,"ax",@progbits
	.align	128
        .global         _Z8filter_kPiS_PKii
        .type           _Z8filter_kPiS_PKii,@function
        .size           _Z8filter_kPiS_PKii,(.L_x_12 - _Z8filter_kPiS_PKii)
        .other          _Z8filter_kPiS_PKii,@"STO_CUDA_ENTRY STV_DEFAULT"
_Z8filter_kPiS_PKii:
.text._Z8filter_kPiS_PKii:
        /* <DEDUP_REMOVED lines=14> */
[----:B------:R-:W0:Y:S01]  /*00e0*/  S2R R5, SR_LANEID ;  /* 0x0000000000057919 */ /* 0x000e220000000000 */
[----:B------:R-:W-:Y:S01]  /*00f0*/  VOTEU.ANY UR6, UPT, PT ;  /* 0x0000000000067886 */ /* 0x000fe200038e0100 */
[----:B------:R-:W1:Y:S01]  /*0100*/  LDC.64 R2, c[0x0][0x388] ;  /* 0x0000e200ff027b82 */ /* 0x000e620000000a00 */
[----:B------:R-:W0:Y:S08]  /*0110*/  FLO.U32 R0, UR6 ;  /* 0x0000000600007d00 */ /* 0x000e3000080e0000 */
[----:B------:R-:W1:Y:S01]  /*0120*/  POPC R11, UR6 ;  /* 0x00000006000b7d09 */ /* 0x000e620008000000 */
[----:B0-----:R-:W-:Y:S01]  /*0130*/  ISETP.EQ.U32.AND P0, PT, R0, R5, PT ;  /* 0x000000050000720c */ /* 0x001fe20003f02070 */
[----:B------:R-:W0:Y:S01]  /*0140*/  S2R R6, SR_LTMASK ;  /* 0x0000000000067919 */ /* 0x000e220000003900 */
[----:B------:R-:W2:Y:S11]  /*0150*/  LDC.64 R4, c[0x0][0x380] ;  /* 0x0000e000ff047b82 */ /* 0x000eb60000000a00 */
[----:B-1----:R-:W3:Y:S01]  /*0160*/  @P0 ATOMG.E.ADD.STRONG.GPU PT, R3, desc[UR4][R2.64], R11 ;  /* 0x8000000b020309a8 */ /* 0x002ee200081ef104 */
[----:B0-----:R-:W-:-:S06]  /*0170*/  LOP3.LUT R6, R6, UR6, RZ, 0xc0, !PT ;  /* 0x0000000606067c12 */ /* 0x001fcc000f8ec0ff */
[----:B------:R-:W0:Y:S01]  /*0180*/  POPC R6, R6 ;  /* 0x0000000600067309 */ /* 0x000e220000000000 */
[----:B---3--:R-:W0:Y:S02]  /*0190*/  SHFL.IDX PT, R9, R3, R0, 0x1f ;  /* 0x00001f0003097589 */ /* 0x008e2400000e0000 */
[----:B0-----:R-:W-:-:S05]  /*01a0*/  IADD3 R9, PT, PT, R9, R6, RZ ;  /* 0x0000000609097210 */ /* 0x001fca0007ffe0ff */
[----:B--2---:R-:W-:-:S05]  /*01b0*/  IMAD.WIDE R4, R9, 0x4, R4 ;  /* 0x0000000409047825 */ /* 0x004fca00078e0204 */
[----:B------:R-:W-:Y:S01]  /*01c0*/  STG.E desc[UR4][R4.64], R7 ;  /* 0x0000000704007986 */ /* 0x000fe2000c101904 */
[----:B------:R-:W-:Y:S05]  /*01d0*/  EXIT ;  /* 0x000000000000794d */ /* 0x000fea0003800000 */
.L_x_9:
        /* <DEDUP_REMOVED lines=10> */
.L_x_12:


//--------------------- .nv.shared.reserved.0     --------------------------
	.section	.nv.shared.reserved.0,"aw",@nobits
	.weak		__nv_reservedSMEM_offset_0_alias
	.size		__nv_reservedSMEM_offset_0_alias, 0, 64
	.other		__nv_reservedSMEM_offset_0_alias,@"STO_CUDA_RESERVED_SHARED STV_DEFAULT"
__nv_reservedSMEM_offset_0_alias:
	.zero		0
	.zero		64


//--------------------- .nv.shared._Z14filter_block_kPiS_PKii --------------------------
	.section	.nv.shared._Z14filter_block_kPiS_PKii,"aw",@nobits
	.sectionflags	@""
	.align	4
.nv.shared._Z14filter_block_kPiS_PKii:
	.zero		1028


//--------------------- .nv.constant0._Z13filter_warp_kPiS_PKii --------------------------
	.section	.nv.constant0._Z13filter_warp_kPiS_PKii,"a",@progbits
	.sectionflags	@""
	.align	4
.nv.constant0._Z13filter_warp_kPiS_PKii:
	.zero		924


//--------------------- .nv.constant0._Z14filter_block_kPiS_PKii --------------------------
	.section	.nv.constant0._Z14filter_block_kPiS_PKii,"a",@progbits
	.sectionflags	@""
	.align	4
.nv.constant0._Z14filter_block_kPiS_PKii:
	.zero		924


//--------------------- .nv.constant0._Z8filter_kPiS_PKii --------------------------
	.section	.nv.constant0._Z8filter_kPiS_PKii,"a",@progbits
	.sectionflags	@""
	.align	4
.nv.constant0._Z8filter_kPiS_PKii:
	.zero		924


//--------------------- SYMBOLS --------------------------

	.type		.nv.reservedSmem.offset0,@object
	.size		.nv.reservedSmem.offset0,0x4
	.type		.nv.reservedSmem.cap,@object
	.size		.nv.reservedSmem.cap,0x4
